//
// Generated by NVIDIA NVVM Compiler
//
// Compiler Build ID: CL-36424714
// Cuda compilation tools, release 13.0, V13.0.88
// Based on NVVM 20.0.0
//

.version 9.0
.target sm_100
.address_size 64

	// .globl	_Z6reducePfS_i
.extern .shared .align 16 .b8 sharedData[];

.visible .entry _Z6reducePfS_i(
	.param .u64 .ptr .align 1 _Z6reducePfS_i_param_0,
	.param .u64 .ptr .align 1 _Z6reducePfS_i_param_1,
	.param .u32 _Z6reducePfS_i_param_2
)
{
	.reg .pred 	%p<7>;
	.reg .b32 	%r<18>;
	.reg .b32 	%f<11>;
	.reg .b64 	%rd<11>;

	ld.param.u64 	%rd3, [_Z6reducePfS_i_param_0];
	ld.param.u64 	%rd2, [_Z6reducePfS_i_param_1];
	ld.param.u32 	%r9, [_Z6reducePfS_i_param_2];
	cvta.to.global.u64 	%rd1, %rd3;
	mov.u32 	%r1, %tid.x;
	mov.u32 	%r2, %ctaid.x;
	mov.u32 	%r17, %ntid.x;
	mul.lo.s32 	%r10, %r17, %r2;
	shl.b32 	%r11, %r10, 1;
	add.s32 	%r4, %r11, %r1;
	setp.ge.u32 	%p1, %r4, %r9;
	shl.b32 	%r12, %r1, 2;
	mov.u32 	%r13, sharedData;
	add.s32 	%r5, %r13, %r12;
	@%p1 bra 	$L__BB0_4;
	mul.wide.u32 	%rd4, %r4, 4;
	add.s64 	%rd5, %rd1, %rd4;
	ld.global.f32 	%f1, [%rd5];
	add.s32 	%r6, %r4, %r17;
	setp.ge.u32 	%p2, %r6, %r9;
	mov.f32 	%f10, 0f00000000;
	@%p2 bra 	$L__BB0_3;
	mul.wide.u32 	%rd6, %r6, 4;
	add.s64 	%rd7, %rd1, %rd6;
	ld.global.f32 	%f10, [%rd7];
$L__BB0_3:
	add.f32 	%f5, %f1, %f10;
	st.shared.f32 	[%r5], %f5;
	bra.uni 	$L__BB0_5;
$L__BB0_4:
	mov.b32 	%r14, 0;
	st.shared.u32 	[%r5], %r14;
$L__BB0_5:
	bar.sync 	0;
	setp.lt.u32 	%p3, %r17, 2;
	@%p3 bra 	$L__BB0_9;
$L__BB0_6:
	shr.u32 	%r8, %r17, 1;
	setp.ge.u32 	%p4, %r1, %r8;
	@%p4 bra 	$L__BB0_8;
	shl.b32 	%r15, %r8, 2;
	add.s32 	%r16, %r5, %r15;
	ld.shared.f32 	%f6, [%r16];
	ld.shared.f32 	%f7, [%r5];
	add.f32 	%f8, %f6, %f7;
	st.shared.f32 	[%r5], %f8;
$L__BB0_8:
	bar.sync 	0;
	setp.gt.u32 	%p5, %r17, 3;
	mov.u32 	%r17, %r8;
	@%p5 bra 	$L__BB0_6;
$L__BB0_9:
	setp.ne.s32 	%p6, %r1, 0;
	@%p6 bra 	$L__BB0_11;
	ld.shared.f32 	%f9, [sharedData];
	cvta.to.global.u64 	%rd8, %rd2;
	mul.wide.u32 	%rd9, %r2, 4;
	add.s64 	%rd10, %rd8, %rd9;
	st.global.f32 	[%rd10], %f9;
$L__BB0_11:
	ret;

}


// ===== COMPILED SASS (sm_100) =====

	.target	sm_100

	.elftype	@"ET_EXEC"


//--------------------- .note.nv.tkinfo           --------------------------
	.section	.note.nv.tkinfo,"",@"SHT_NOTE"
	.sectionflags	@"SHF_NOTE_NV_TKINFO"
	.tkinfo
        /*0018*/ 	.word	0x00000002
        /*0030*/ 	.string	""
        /*0030*/ 	.string	"ptxas"
        /*0030*/ 	.string	"Cuda compilation tools, release 13.0, V13.0.88"
        /*0030*/ 	.string	"Build cuda_13.0.r13.0/compiler.36424714_0"
        /*0030*/ 	.string	"-arch sm_100 -m 64 "



//--------------------- .note.nv.cuinfo           --------------------------
	.section	.note.nv.cuinfo,"",@"SHT_NOTE"
	.sectionflags	@"SHF_NOTE_NV_CUINFO"
        /*0018*/ 	.short	0x0002
        /*001a*/ 	.short	0x0064
        /*001c*/ 	.short	0x0082
	.zero		2


//--------------------- .nv.info                  --------------------------
	.section	.nv.info,"",@"SHT_CUDA_INFO"
	.align	4


	//----- nvinfo : EIATTR_REGCOUNT
	.align		4
        /*0000*/ 	.byte	0x04, 0x2f
        /*0002*/ 	.short	(.L_1 - .L_0)
	.align		4
.L_0:
        /*0004*/ 	.word	index@(_Z6reducePfS_i)
        /*0008*/ 	.word	0x00000010


	//----- nvinfo : EIATTR_FRAME_SIZE
	.align		4
.L_1:
        /*000c*/ 	.byte	0x04, 0x11
        /*000e*/ 	.short	(.L_3 - .L_2)
	.align		4
.L_2:
        /*0010*/ 	.word	index@(_Z6reducePfS_i)
        /*0014*/ 	.word	0x00000000


	//----- nvinfo : EIATTR_MIN_STACK_SIZE
	.align		4
.L_3:
        /*0018*/ 	.byte	0x04, 0x12
        /*001a*/ 	.short	(.L_5 - .L_4)
	.align		4
.L_4:
        /*001c*/ 	.word	index@(_Z6reducePfS_i)
        /*0020*/ 	.word	0x00000000
.L_5:


//--------------------- .nv.compat                --------------------------
	.section	.nv.compat,"",@"SHT_CUDA_COMPAT_INFO"
	.align	4
        /*0000*/ 	.byte	0x02, 0x09, 0x00, 0x00, 0x02, 0x02, 0x01, 0x00, 0x02, 0x05, 0x05, 0x00, 0x03, 0x07, 0x01, 0x01
        /*0010*/ 	.byte	0x02, 0x03, 0x00, 0x00, 0x02, 0x06, 0x01, 0x00, 0x04, 0x0b, 0x08, 0x00, 0x09, 0x00, 0x00, 0x00
        /*0020*/ 	.byte	0x00, 0x00, 0x00, 0x00


//--------------------- .nv.info._Z6reducePfS_i   --------------------------
	.section	.nv.info._Z6reducePfS_i,"",@"SHT_CUDA_INFO"
	.sectionflags	@""
	.align	4


	//----- nvinfo : EIATTR_CUDA_API_VERSION
	.align		4
        /*0000*/ 	.byte	0x04, 0x37
        /*0002*/ 	.short	(.L_7 - .L_6)
.L_6:
        /*0004*/ 	.word	0x00000082


	//----- nvinfo : EIATTR_KPARAM_INFO
	.align		4
.L_7:
        /*0008*/ 	.byte	0x04, 0x17
        /*000a*/ 	.short	(.L_9 - .L_8)
.L_8:
        /*000c*/ 	.word	0x00000000
        /*0010*/ 	.short	0x0002
        /*0012*/ 	.short	0x0010
        /*0014*/ 	.byte	0x00, 0xf0, 0x11, 0x00


	//----- nvinfo : EIATTR_KPARAM_INFO
	.align		4
.L_9:
        /*0018*/ 	.byte	0x04, 0x17
        /*001a*/ 	.short	(.L_11 - .L_10)
.L_10:
        /*001c*/ 	.word	0x00000000
        /*0020*/ 	.short	0x0001
        /*0022*/ 	.short	0x0008
        /*0024*/ 	.byte	0x00, 0xf5, 0x21, 0x00


	//----- nvinfo : EIATTR_KPARAM_INFO
	.align		4
.L_11:
        /*0028*/ 	.byte	0x04, 0x17
        /*002a*/ 	.short	(.L_13 - .L_12)
.L_12:
        /*002c*/ 	.word	0x00000000
        /*0030*/ 	.short	0x0000
        /*0032*/ 	.short	0x0000
        /*0034*/ 	.byte	0x00, 0xf5, 0x21, 0x00


	//----- nvinfo : EIATTR_SPARSE_MMA_MASK
	.align		4
.L_13:
        /*0038*/ 	.byte	0x03, 0x50
        /*003a*/ 	.short	0x0000


	//----- nvinfo : EIATTR_MAXREG_COUNT
	.align		4
        /*003c*/ 	.byte	0x03, 0x1b
        /*003e*/ 	.short	0x00ff


	//----- nvinfo : EIATTR_NUM_BARRIERS
	.align		4
        /*0040*/ 	.byte	0x02, 0x4c
        /*0042*/ 	.byte	0x01
	.zero		1


	//----- nvinfo : EIATTR_MERCURY_ISA_VERSION
	.align		4
        /*0044*/ 	.byte	0x03, 0x5f
        /*0046*/ 	.short	0x0101


	//----- nvinfo : EIATTR_VRC_CTA_INIT_COUNT
	.align		4
        /*0048*/ 	.byte	0x02, 0x4a
	.zero		1
	.zero		1


	//----- nvinfo : EIATTR_EXIT_INSTR_OFFSETS
	.align		4
        /*004c*/ 	.byte	0x04, 0x1c
        /*004e*/ 	.short	(.L_15 - .L_14)


	//   ....[0]....
.L_14:
        /*0050*/ 	.word	0x000002c0


	//   ....[1]....
        /*0054*/ 	.word	0x00000340


	//----- nvinfo : EIATTR_CRS_STACK_SIZE
	.align		4
.L_15:
        /*0058*/ 	.byte	0x04, 0x1e
        /*005a*/ 	.short	(.L_17 - .L_16)
.L_16:
        /*005c*/ 	.word	0x00000000


	//----- nvinfo : EIATTR_CBANK_PARAM_SIZE
	.align		4
.L_17:
        /*0060*/ 	.byte	0x03, 0x19
        /*0062*/ 	.short	0x0014


	//----- nvinfo : EIATTR_PARAM_CBANK
	.align		4
        /*0064*/ 	.byte	0x04, 0x0a
        /*0066*/ 	.short	(.L_19 - .L_18)
	.align		4
.L_18:
        /*0068*/ 	.word	index@(.nv.constant0._Z6reducePfS_i)
        /*006c*/ 	.short	0x0380
        /*006e*/ 	.short	0x0014


	//----- nvinfo : EIATTR_SW_WAR
	.align		4
.L_19:
        /*0070*/ 	.byte	0x04, 0x36
        /*0072*/ 	.short	(.L_21 - .L_20)
.L_20:
        /*0074*/ 	.word	0x00000008
.L_21:


//--------------------- .nv.callgraph             --------------------------
	.section	.nv.callgraph,"",@"SHT_CUDA_CALLGRAPH"
	.align	4
	.sectionentsize	8
	.align		4
        /*0000*/ 	.word	0x00000000
	.align		4
        /*0004*/ 	.word	0xffffffff
	.align		4
        /*0008*/ 	.word	0x00000000
	.align		4
        /*000c*/ 	.word	0xfffffffe
	.align		4
        /*0010*/ 	.word	0x00000000
	.align		4
        /*0014*/ 	.word	0xfffffffd
	.align		4
        /*0018*/ 	.word	0x00000000
	.align		4
        /*001c*/ 	.word	0xfffffffc


//--------------------- .text._Z6reducePfS_i      --------------------------
	.section	.text._Z6reducePfS_i,"ax",@progbits
	.align	128
        .global         _Z6reducePfS_i
        .type           _Z6reducePfS_i,@function
        .size           _Z6reducePfS_i,(.L_x_6 - _Z6reducePfS_i)
        .other          _Z6reducePfS_i,@"STO_CUDA_ENTRY STV_DEFAULT"
_Z6reducePfS_i:
.text._Z6reducePfS_i:
[----:B------:R-:W-:Y:S01]  /*0000*/  LDC R1, c[0x0][0x37c] ;  /* 0x0000df00ff017b82 */ /* 0x000fe20000000800 */
[----:B------:R-:W0:Y:S01]  /*0010*/  S2R R11, SR_CTAID.X ;  /* 0x00000000000b7919 */ /* 0x000e220000002500 */
[----:B------:R-:W1:Y:S06]  /*0020*/  LDCU UR8, c[0x0][0x360] ;  /* 0x00006c00ff0877ac */ /* 0x000e6c0008000800 */
[----:B------:R-:W2:Y:S01]  /*0030*/  S2UR UR5, SR_CgaCtaId ;  /* 0x00000000000579c3 */ /* 0x000ea20000008800 */
[----:B------:R-:W-:Y:S01]  /*0040*/  BSSY.RECONVERGENT B0, `(.L_x_0) ;  /* 0x0000018000007945 */ /* 0x000fe20003800200 */
[----:B------:R-:W3:Y:S01]  /*0050*/  S2R R9, SR_TID.X ;  /* 0x0000000000097919 */ /* 0x000ee20000002100 */
[----:B------:R-:W4:Y:S01]  /*0060*/  LDCU UR9, c[0x0][0x390] ;  /* 0x00007200ff0977ac */ /* 0x000f220008000800 */
[----:B------:R-:W-:Y:S01]  /*0070*/  UMOV UR4, 0x400 ;  /* 0x0000040000047882 */ /* 0x000fe20000000000 */
[----:B------:R-:W0:Y:S01]  /*0080*/  LDCU.64 UR6, c[0x0][0x358] ;  /* 0x00006b00ff0677ac */ /* 0x000e220008000a00 */
[----:B-1----:R-:W-:Y:S01]  /*0090*/  IMAD.U32 R6, RZ, RZ, UR8 ;  /* 0x00000008ff067e24 */ /* 0x002fe2000f8e00ff */
[----:B--2---:R-:W-:Y:S01]  /*00a0*/  ULEA UR4, UR5, UR4, 0x18 ;  /* 0x0000000405047291 */ /* 0x004fe2000f8ec0ff */
[----:B0-----:R-:W-:-:S04]  /*00b0*/  IMAD R0, R11, UR8, RZ ;  /* 0x000000080b007c24 */ /* 0x001fc8000f8e02ff */
[----:B---3--:R-:W-:Y:S01]  /*00c0*/  IMAD R3, R0, 0x2, R9 ;  /* 0x0000000200037824 */ /* 0x008fe200078e0209 */
[----:B------:R-:W-:-:S04]  /*00d0*/  LEA R0, R9, UR4, 0x2 ;  /* 0x0000000409007c11 */ /* 0x000fc8000f8e10ff */
[----:B----4-:R-:W-:-:S13]  /*00e0*/  ISETP.GE.U32.AND P0, PT, R3, UR9, PT ;  /* 0x0000000903007c0c */ /* 0x010fda000bf06070 */
[----:B------:R-:W-:Y:S05]  /*00f0*/  @P0 BRA `(.L_x_1) ;  /* 0x00000000002c0947 */ /* 0x000fea0003800000 */
[----:B------:R-:W0:Y:S01]  /*0100*/  LDC.64 R4, c[0x0][0x380] ;  /* 0x0000e000ff047b82 */ /* 0x000e220000000a00 */
[----:B------:R-:W-:Y:S01]  /*0110*/  IADD3 R13, PT, PT, R3, R6, RZ ;  /* 0x00000006030d7210 */ /* 0x000fe20007ffe0ff */
[----:B------:R-:W-:-:S03]  /*0120*/  IMAD.MOV.U32 R7, RZ, RZ, RZ ;  /* 0x000000ffff077224 */ /* 0x000fc600078e00ff */
[----:B------:R-:W-:Y:S01]  /*0130*/  ISETP.GE.U32.AND P0, PT, R13, UR9, PT ;  /* 0x000000090d007c0c */ /* 0x000fe2000bf06070 */
[----:B0-----:R-:W-:-:S12]  /*0140*/  IMAD.WIDE.U32 R2, R3, 0x4, R4 ;  /* 0x0000000403027825 */ /* 0x001fd800078e0004 */
[----:B------:R-:W-:Y:S01]  /*0150*/  @!P0 IMAD.WIDE.U32 R4, R13, 0x4, R4 ;  /* 0x000000040d048825 */ /* 0x000fe200078e0004 */
[----:B------:R-:W2:Y:S04]  /*0160*/  LDG.E R2, desc[UR6][R2.64] ;  /* 0x0000000602027981 */ /* 0x000ea8000c1e1900 */
[----:B------:R-:W2:Y:S02]  /*0170*/  @!P0 LDG.E R7, desc[UR6][R4.64] ;  /* 0x0000000604078981 */ /* 0x000ea4000c1e1900 */
[----:B--2---:R-:W-:-:S05]  /*0180*/  FADD R7, R2, R7 ;  /* 0x0000000702077221 */ /* 0x004fca0000000000 */
[----:B------:R1:W-:Y:S01]  /*0190*/  STS [R0], R7 ;  /* 0x0000000700007388 */ /* 0x0003e20000000800 */
[----:B------:R-:W-:Y:S05]  /*01a0*/  BRA `(.L_x_2) ;  /* 0x0000000000047947 */ /* 0x000fea0003800000 */
.L_x_1:
[----:B------:R0:W-:Y:S02]  /*01b0*/  STS [R0], RZ ;  /* 0x000000ff00007388 */ /* 0x0001e40000000800 */
.L_x_2:
[----:B------:R-:W-:Y:S05]  /*01c0*/  BSYNC.RECONVERGENT B0 ;  /* 0x0000000000007941 */ /* 0x000fea0003800200 */
.L_x_0:
[----:B------:R-:W-:Y:S01]  /*01d0*/  BAR.SYNC.DEFER_BLOCKING 0x0 ;  /* 0x0000000000007b1d */ /* 0x000fe20000010000 */
[----:B------:R-:W-:Y:S02]  /*01e0*/  ISETP.GE.U32.AND P1, PT, R6, 0x2, PT ;  /* 0x000000020600780c */ /* 0x000fe40003f26070 */
[----:B------:R-:W-:-:S11]  /*01f0*/  ISETP.NE.AND P0, PT, R9, RZ, PT ;  /* 0x000000ff0900720c */ /* 0x000fd60003f05270 */
[----:B------:R-:W-:Y:S05]  /*0200*/  @!P1 BRA `(.L_x_3) ;  /* 0x00000000002c9947 */ /* 0x000fea0003800000 */
.L_x_4:
[----:B------:R-:W-:-:S04]  /*0210*/  SHF.R.U32.HI R4, RZ, 0x1, R6 ;  /* 0x00000001ff047819 */ /* 0x000fc80000011606 */
[----:B------:R-:W-:-:S13]  /*0220*/  ISETP.GE.U32.AND P1, PT, R9, R4, PT ;  /* 0x000000040900720c */ /* 0x000fda0003f26070 */
[----:B------:R-:W-:Y:S01]  /*0230*/  @!P1 LEA R2, R4, R0, 0x2 ;  /* 0x0000000004029211 */ /* 0x000fe200078e10ff */
[----:B------:R-:W-:Y:S05]  /*0240*/  @!P1 LDS R3, [R0] ;  /* 0x0000000000039984 */ /* 0x000fea0000000800 */
[----:B------:R-:W2:Y:S02]  /*0250*/  @!P1 LDS R2, [R2] ;  /* 0x0000000002029984 */ /* 0x000ea40000000800 */
[----:B--2---:R-:W-:-:S05]  /*0260*/  @!P1 FADD R3, R2, R3 ;  /* 0x0000000302039221 */ /* 0x004fca0000000000 */
[----:B------:R2:W-:Y:S01]  /*0270*/  @!P1 STS [R0], R3 ;  /* 0x0000000300009388 */ /* 0x0005e20000000800 */
[----:B------:R-:W-:Y:S01]  /*0280*/  BAR.SYNC.DEFER_BLOCKING 0x0 ;  /* 0x0000000000007b1d */ /* 0x000fe20000010000 */
[----:B------:R-:W-:Y:S01]  /*0290*/  ISETP.GT.U32.AND P1, PT, R6, 0x3, PT ;  /* 0x000000030600780c */ /* 0x000fe20003f24070 */
[----:B------:R-:W-:-:S12]  /*02a0*/  IMAD.MOV.U32 R6, RZ, RZ, R4 ;  /* 0x000000ffff067224 */ /* 0x000fd800078e0004 */
[----:B--2---:R-:W-:Y:S05]  /*02b0*/  @P1 BRA `(.L_x_4) ;  /* 0xfffffffc00d41947 */ /* 0x004fea000383ffff */
.L_x_3:
[----:B------:R-:W-:Y:S05]  /*02c0*/  @P0 EXIT ;  /* 0x000000000000094d */ /* 0x000fea0003800000 */
[----:B------:R-:W2:Y:S01]  /*02d0*/  S2UR UR5, SR_CgaCtaId ;  /* 0x00000000000579c3 */ /* 0x000ea20000008800 */
[----:B------:R-:W-:-:S07]  /*02e0*/  UMOV UR4, 0x400 ;  /* 0x0000040000047882 */ /* 0x000fce0000000000 */
[----:B------:R-:W3:Y:S01]  /*02f0*/  LDC.64 R2, c[0x0][0x388] ;  /* 0x0000e200ff027b82 */ /* 0x000ee20000000a00 */
[----:B--2---:R-:W-:Y:S01]  /*0300*/  ULEA UR4, UR5, UR4, 0x18 ;  /* 0x0000000405047291 */ /* 0x004fe2000f8ec0ff */
[----:B---3--:R-:W-:-:S08]  /*0310*/  IMAD.WIDE.U32 R2, R11, 0x4, R2 ;  /* 0x000000040b027825 */ /* 0x008fd000078e0002 */
[----:B------:R-:W2:Y:S04]  /*0320*/  LDS R5, [UR4] ;  /* 0x00000004ff057984 */ /* 0x000ea80008000800 */
[----:B--2---:R-:W-:Y:S01]  /*0330*/  STG.E desc[UR6][R2.64], R5 ;  /* 0x0000000502007986 */ /* 0x004fe2000c101906 */
[----:B------:R-:W-:Y:S05]  /*0340*/  EXIT ;  /* 0x000000000000794d */ /* 0x000fea0003800000 */
.L_x_5:
[----:B------:R-:W-:-:S00]  /*0350*/  BRA `(.L_x_5) ;  /* 0xfffffffc00fc7947 */ /* 0x000fc0000383ffff */
[----:B------:R-:W-:-:S00]  /*0360*/  NOP ;  /* 0x0000000000007918 */ /* 0x000fc00000000000 */
        /* <DEDUP_REMOVED lines=9> */
.L_x_6:


//--------------------- .nv.shared._Z6reducePfS_i --------------------------
	.section	.nv.shared._Z6reducePfS_i,"aw",@nobits
	.sectionflags	@""
	.align	16
	.zero		1024


//--------------------- .nv.shared.reserved.0     --------------------------
	.section	.nv.shared.reserved.0,"aw",@nobits
	.weak		__nv_reservedSMEM_offset_0_alias
	.size		__nv_reservedSMEM_offset_0_alias, 0, 64
	.other		__nv_reservedSMEM_offset_0_alias,@"STO_CUDA_RESERVED_SHARED STV_DEFAULT"
__nv_reservedSMEM_offset_0_alias:
	.zero		0
	.zero		64


//--------------------- .nv.constant0._Z6reducePfS_i --------------------------
	.section	.nv.constant0._Z6reducePfS_i,"a",@progbits
	.sectionflags	@""
	.align	4
.nv.constant0._Z6reducePfS_i:
	.zero		916


//--------------------- SYMBOLS --------------------------

	.type		.nv.reservedSmem.offset0,@object
	.size		.nv.reservedSmem.offset0,0x4
	.type		.nv.reservedSmem.cap,@object
	.size		.nv.reservedSmem.cap,0x4
